//
// Generated by NVIDIA NVVM Compiler
//
// Compiler Build ID: CL-36424714
// Cuda compilation tools, release 13.0, V13.0.88
// Based on NVVM 20.0.0
//

.version 9.0
.target sm_100
.address_size 64

	// .globl	_Z13calculateWorkPiyyy

.visible .entry _Z13calculateWorkPiyyy(
	.param .u64 .ptr .align 1 _Z13calculateWorkPiyyy_param_0,
	.param .u64 _Z13calculateWorkPiyyy_param_1,
	.param .u64 _Z13calculateWorkPiyyy_param_2,
	.param .u64 _Z13calculateWorkPiyyy_param_3
)
{
	.reg .pred 	%p<5>;
	.reg .b32 	%r<17>;
	.reg .b64 	%rd<23>;

	ld.param.u64 	%rd9, [_Z13calculateWorkPiyyy_param_0];
	ld.param.u64 	%rd10, [_Z13calculateWorkPiyyy_param_1];
	ld.param.u64 	%rd11, [_Z13calculateWorkPiyyy_param_2];
	ld.param.u64 	%rd12, [_Z13calculateWorkPiyyy_param_3];
	mov.u32 	%r1, %ctaid.x;
	shl.b32 	%r2, %r1, 7;
	mov.u32 	%r3, %tid.x;
	add.s32 	%r4, %r2, %r3;
	cvt.s64.s32 	%rd1, %r4;
	or.b64  	%rd13, %rd1, %rd12;
	and.b64  	%rd14, %rd13, -4294967296;
	setp.ne.s64 	%p1, %rd14, 0;
	@%p1 bra 	$L__BB0_2;
	cvt.u32.u64 	%r5, %rd12;
	cvt.u32.u64 	%r6, %rd1;
	rem.u32 	%r7, %r6, %r5;
	cvt.u64.u32 	%rd21, %r7;
	bra.uni 	$L__BB0_3;
$L__BB0_2:
	rem.u64 	%rd21, %rd1, %rd12;
$L__BB0_3:
	cvt.s64.s32 	%rd5, %rd21;
	setp.ge.u64 	%p2, %rd5, %rd10;
	@%p2 bra 	$L__BB0_5;
	sub.s64 	%rd17, %rd11, %rd10;
	add.s64 	%rd22, %rd17, %rd21;
	bra.uni 	$L__BB0_6;
$L__BB0_5:
	setp.eq.s64 	%p3, %rd5, %rd10;
	setp.eq.s64 	%p4, %rd5, %rd11;
	sub.s64 	%rd15, %rd12, %rd21;
	selp.b64 	%rd16, %rd11, %rd15, %p4;
	selp.b64 	%rd22, %rd11, %rd16, %p3;
$L__BB0_6:
	cvt.u32.u64 	%r8, %rd1;
	cvta.to.global.u64 	%rd18, %rd9;
	cvt.u32.u64 	%r9, %rd22;
	mul.hi.s32 	%r10, %r8, 1717986919;
	shr.u32 	%r11, %r10, 31;
	shr.s32 	%r12, %r10, 2;
	add.s32 	%r13, %r12, %r11;
	mul.lo.s32 	%r14, %r13, 10;
	sub.s32 	%r15, %r8, %r14;
	mad.lo.s32 	%r16, %r9, %r15, %r9;
	shl.b64 	%rd19, %rd1, 2;
	add.s64 	%rd20, %rd18, %rd19;
	st.global.u32 	[%rd20], %r16;
	ret;

}


// ===== COMPILED SASS (sm_100) =====

	.target	sm_100

	.elftype	@"ET_EXEC"


//--------------------- .note.nv.tkinfo           --------------------------
	.section	.note.nv.tkinfo,"",@"SHT_NOTE"
	.sectionflags	@"SHF_NOTE_NV_TKINFO"
	.tkinfo
        /*0018*/ 	.word	0x00000002
        /*0030*/ 	.string	""
        /*0030*/ 	.string	"ptxas"
        /*0030*/ 	.string	"Cuda compilation tools, release 13.0, V13.0.88"
        /*0030*/ 	.string	"Build cuda_13.0.r13.0/compiler.36424714_0"
        /*0030*/ 	.string	"-arch sm_100 -m 64 "



//--------------------- .note.nv.cuinfo           --------------------------
	.section	.note.nv.cuinfo,"",@"SHT_NOTE"
	.sectionflags	@"SHF_NOTE_NV_CUINFO"
        /*0018*/ 	.short	0x0002
        /*001a*/ 	.short	0x0064
        /*001c*/ 	.short	0x0082
	.zero		2


//--------------------- .nv.info                  --------------------------
	.section	.nv.info,"",@"SHT_CUDA_INFO"
	.align	4


	//----- nvinfo : EIATTR_REGCOUNT
	.align		4
        /*0000*/ 	.byte	0x04, 0x2f
        /*0002*/ 	.short	(.L_1 - .L_0)
	.align		4
.L_0:
        /*0004*/ 	.word	index@(_Z13calculateWorkPiyyy)
        /*0008*/ 	.word	0x00000012


	//----- nvinfo : EIATTR_FRAME_SIZE
	.align		4
.L_1:
        /*000c*/ 	.byte	0x04, 0x11
        /*000e*/ 	.short	(.L_3 - .L_2)
	.align		4
.L_2:
        /*0010*/ 	.word	index@($__internal_0_$__cuda_sm20_rem_u64)
        /*0014*/ 	.word	0x00000000


	//----- nvinfo : EIATTR_FRAME_SIZE
	.align		4
.L_3:
        /*0018*/ 	.byte	0x04, 0x11
        /*001a*/ 	.short	(.L_5 - .L_4)
	.align		4
.L_4:
        /*001c*/ 	.word	index@(_Z13calculateWorkPiyyy)
        /*0020*/ 	.word	0x00000000


	//----- nvinfo : EIATTR_MIN_STACK_SIZE
	.align		4
.L_5:
        /*0024*/ 	.byte	0x04, 0x12
        /*0026*/ 	.short	(.L_7 - .L_6)
	.align		4
.L_6:
        /*0028*/ 	.word	index@(_Z13calculateWorkPiyyy)
        /*002c*/ 	.word	0x00000000
.L_7:


//--------------------- .nv.compat                --------------------------
	.section	.nv.compat,"",@"SHT_CUDA_COMPAT_INFO"
	.align	4
        /*0000*/ 	.byte	0x02, 0x09, 0x00, 0x00, 0x02, 0x02, 0x01, 0x00, 0x02, 0x05, 0x05, 0x00, 0x03, 0x07, 0x01, 0x01
        /*0010*/ 	.byte	0x02, 0x03, 0x00, 0x00, 0x02, 0x06, 0x01, 0x00, 0x04, 0x0b, 0x08, 0x00, 0x09, 0x00, 0x00, 0x00
        /*0020*/ 	.byte	0x00, 0x00, 0x00, 0x00


//--------------------- .nv.info._Z13calculateWorkPiyyy --------------------------
	.section	.nv.info._Z13calculateWorkPiyyy,"",@"SHT_CUDA_INFO"
	.sectionflags	@""
	.align	4


	//----- nvinfo : EIATTR_CUDA_API_VERSION
	.align		4
        /*0000*/ 	.byte	0x04, 0x37
        /*0002*/ 	.short	(.L_9 - .L_8)
.L_8:
        /*0004*/ 	.word	0x00000082


	//----- nvinfo : EIATTR_KPARAM_INFO
	.align		4
.L_9:
        /*0008*/ 	.byte	0x04, 0x17
        /*000a*/ 	.short	(.L_11 - .L_10)
.L_10:
        /*000c*/ 	.word	0x00000000
        /*0010*/ 	.short	0x0003
        /*0012*/ 	.short	0x0018
        /*0014*/ 	.byte	0x00, 0xf0, 0x21, 0x00


	//----- nvinfo : EIATTR_KPARAM_INFO
	.align		4
.L_11:
        /*0018*/ 	.byte	0x04, 0x17
        /*001a*/ 	.short	(.L_13 - .L_12)
.L_12:
        /*001c*/ 	.word	0x00000000
        /*0020*/ 	.short	0x0002
        /*0022*/ 	.short	0x0010
        /*0024*/ 	.byte	0x00, 0xf0, 0x21, 0x00


	//----- nvinfo : EIATTR_KPARAM_INFO
	.align		4
.L_13:
        /*0028*/ 	.byte	0x04, 0x17
        /*002a*/ 	.short	(.L_15 - .L_14)
.L_14:
        /*002c*/ 	.word	0x00000000
        /*0030*/ 	.short	0x0001
        /*0032*/ 	.short	0x0008
        /*0034*/ 	.byte	0x00, 0xf0, 0x21, 0x00


	//----- nvinfo : EIATTR_KPARAM_INFO
	.align		4
.L_15:
        /*0038*/ 	.byte	0x04, 0x17
        /*003a*/ 	.short	(.L_17 - .L_16)
.L_16:
        /*003c*/ 	.word	0x00000000
        /*0040*/ 	.short	0x0000
        /*0042*/ 	.short	0x0000
        /*0044*/ 	.byte	0x00, 0xf5, 0x21, 0x00


	//----- nvinfo : EIATTR_SPARSE_MMA_MASK
	.align		4
.L_17:
        /*0048*/ 	.byte	0x03, 0x50
        /*004a*/ 	.short	0x0000


	//----- nvinfo : EIATTR_MAXREG_COUNT
	.align		4
        /*004c*/ 	.byte	0x03, 0x1b
        /*004e*/ 	.short	0x00ff


	//----- nvinfo : EIATTR_MERCURY_ISA_VERSION
	.align		4
        /*0050*/ 	.byte	0x03, 0x5f
        /*0052*/ 	.short	0x0101


	//----- nvinfo : EIATTR_VRC_CTA_INIT_COUNT
	.align		4
        /*0054*/ 	.byte	0x02, 0x4a
	.zero		1
	.zero		1


	//----- nvinfo : EIATTR_EXIT_INSTR_OFFSETS
	.align		4
        /*0058*/ 	.byte	0x04, 0x1c
        /*005a*/ 	.short	(.L_19 - .L_18)


	//   ....[0]....
.L_18:
        /*005c*/ 	.word	0x000003c0


	//----- nvinfo : EIATTR_CRS_STACK_SIZE
	.align		4
.L_19:
        /*0060*/ 	.byte	0x04, 0x1e
        /*0062*/ 	.short	(.L_21 - .L_20)
.L_20:
        /*0064*/ 	.word	0x00000000


	//----- nvinfo : EIATTR_CBANK_PARAM_SIZE
	.align		4
.L_21:
        /*0068*/ 	.byte	0x03, 0x19
        /*006a*/ 	.short	0x0020


	//----- nvinfo : EIATTR_PARAM_CBANK
	.align		4
        /*006c*/ 	.byte	0x04, 0x0a
        /*006e*/ 	.short	(.L_23 - .L_22)
	.align		4
.L_22:
        /*0070*/ 	.word	index@(.nv.constant0._Z13calculateWorkPiyyy)
        /*0074*/ 	.short	0x0380
        /*0076*/ 	.short	0x0020


	//----- nvinfo : EIATTR_SW_WAR
	.align		4
.L_23:
        /*0078*/ 	.byte	0x04, 0x36
        /*007a*/ 	.short	(.L_25 - .L_24)
.L_24:
        /*007c*/ 	.word	0x00000008
.L_25:


//--------------------- .nv.callgraph             --------------------------
	.section	.nv.callgraph,"",@"SHT_CUDA_CALLGRAPH"
	.align	4
	.sectionentsize	8
	.align		4
        /*0000*/ 	.word	0x00000000
	.align		4
        /*0004*/ 	.word	0xffffffff
	.align		4
        /*0008*/ 	.word	0x00000000
	.align		4
        /*000c*/ 	.word	0xfffffffe
	.align		4
        /*0010*/ 	.word	0x00000000
	.align		4
        /*0014*/ 	.word	0xfffffffd
	.align		4
        /*0018*/ 	.word	0x00000000
	.align		4
        /*001c*/ 	.word	0xfffffffc


//--------------------- .text._Z13calculateWorkPiyyy --------------------------
	.section	.text._Z13calculateWorkPiyyy,"ax",@progbits
	.align	128
        .global         _Z13calculateWorkPiyyy
        .type           _Z13calculateWorkPiyyy,@function
        .size           _Z13calculateWorkPiyyy,(.L_x_6 - _Z13calculateWorkPiyyy)
        .other          _Z13calculateWorkPiyyy,@"STO_CUDA_ENTRY STV_DEFAULT"
_Z13calculateWorkPiyyy:
.text._Z13calculateWorkPiyyy:
[----:B------:R-:W-:Y:S01]  /*0000*/  LDC R1, c[0x0][0x37c] ;  /* 0x0000df00ff017b82 */ /* 0x000fe20000000800 */
[----:B------:R-:W0:Y:S01]  /*0010*/  S2R R0, SR_CTAID.X ;  /* 0x0000000000007919 */ /* 0x000e220000002500 */
[----:B------:R-:W1:Y:S01]  /*0020*/  LDCU UR4, c[0x0][0x39c] ;  /* 0x00007380ff0477ac */ /* 0x000e620008000800 */
[----:B------:R-:W-:Y:S01]  /*0030*/  BSSY.RECONVERGENT B0, `(.L_x_0) ;  /* 0x000001d000007945 */ /* 0x000fe20003800200 */
[----:B------:R-:W0:Y:S02]  /*0040*/  S2R R3, SR_TID.X ;  /* 0x0000000000037919 */ /* 0x000e240000002100 */
[----:B0-----:R-:W-:-:S05]  /*0050*/  IMAD R0, R0, 0x80, R3 ;  /* 0x0000008000007824 */ /* 0x001fca00078e0203 */
[----:B------:R-:W-:-:S04]  /*0060*/  SHF.R.S32.HI R3, RZ, 0x1f, R0 ;  /* 0x0000001fff037819 */ /* 0x000fc80000011400 */
[----:B-1----:R-:W-:-:S04]  /*0070*/  LOP3.LUT R2, R3, UR4, RZ, 0xfc, !PT ;  /* 0x0000000403027c12 */ /* 0x002fc8000f8efcff */
[----:B------:R-:W-:-:S13]  /*0080*/  ISETP.NE.U32.AND P0, PT, R2, RZ, PT ;  /* 0x000000ff0200720c */ /* 0x000fda0003f05070 */
[----:B------:R-:W-:Y:S05]  /*0090*/  @P0 BRA `(.L_x_1) ;  /* 0x00000000004c0947 */ /* 0x000fea0003800000 */
[----:B------:R-:W0:Y:S02]  /*00a0*/  LDCU UR4, c[0x0][0x398] ;  /* 0x00007300ff0477ac */ /* 0x000e240008000800 */
[----:B0-----:R-:W0:Y:S01]  /*00b0*/  I2F.U32.RP R2, UR4 ;  /* 0x0000000400027d06 */ /* 0x001e220008209000 */
[----:B------:R-:W-:-:S07]  /*00c0*/  ISETP.NE.U32.AND P1, PT, RZ, UR4, PT ;  /* 0x00000004ff007c0c */ /* 0x000fce000bf25070 */
[----:B0-----:R-:W0:Y:S02]  /*00d0*/  MUFU.RCP R2, R2 ;  /* 0x0000000200027308 */ /* 0x001e240000001000 */
[----:B0-----:R-:W-:-:S06]  /*00e0*/  VIADD R4, R2, 0xffffffe ;  /* 0x0ffffffe02047836 */ /* 0x001fcc0000000000 */
[----:B------:R0:W1:Y:S02]  /*00f0*/  F2I.FTZ.U32.TRUNC.NTZ R5, R4 ;  /* 0x0000000400057305 */ /* 0x000064000021f000 */
[----:B0-----:R-:W-:Y:S02]  /*0100*/  HFMA2 R4, -RZ, RZ, 0, 0 ;  /* 0x00000000ff047431 */ /* 0x001fe400000001ff */
[----:B-1----:R-:W-:-:S04]  /*0110*/  IMAD.MOV R7, RZ, RZ, -R5 ;  /* 0x000000ffff077224 */ /* 0x002fc800078e0a05 */
[----:B------:R-:W-:-:S04]  /*0120*/  IMAD R7, R7, UR4, RZ ;  /* 0x0000000407077c24 */ /* 0x000fc8000f8e02ff */
[----:B------:R-:W-:-:S06]  /*0130*/  IMAD.HI.U32 R5, R5, R7, R4 ;  /* 0x0000000705057227 */ /* 0x000fcc00078e0004 */
[----:B------:R-:W-:-:S04]  /*0140*/  IMAD.HI.U32 R5, R5, R0, RZ ;  /* 0x0000000005057227 */ /* 0x000fc800078e00ff */
[----:B------:R-:W-:-:S04]  /*0150*/  IMAD.MOV R5, RZ, RZ, -R5 ;  /* 0x000000ffff057224 */ /* 0x000fc800078e0a05 */
[----:B------:R-:W-:-:S05]  /*0160*/  IMAD R5, R5, UR4, R0 ;  /* 0x0000000405057c24 */ /* 0x000fca000f8e0200 */
[----:B------:R-:W-:-:S13]  /*0170*/  ISETP.GE.U32.AND P0, PT, R5, UR4, PT ;  /* 0x0000000405007c0c */ /* 0x000fda000bf06070 */
[----:B------:R-:W-:-:S05]  /*0180*/  @P0 VIADD R5, R5, -UR4 ;  /* 0x8000000405050c36 */ /* 0x000fca0008000000 */
[----:B------:R-:W-:-:S13]  /*0190*/  ISETP.GE.U32.AND P0, PT, R5, UR4, PT ;  /* 0x0000000405007c0c */ /* 0x000fda000bf06070 */
[----:B------:R-:W-:Y:S02]  /*01a0*/  @P0 IADD3 R5, PT, PT, R5, -UR4, RZ ;  /* 0x8000000405050c10 */ /* 0x000fe4000fffe0ff */
[----:B------:R-:W-:Y:S01]  /*01b0*/  @!P1 LOP3.LUT R5, RZ, UR4, RZ, 0x33, !PT ;  /* 0x00000004ff059c12 */ /* 0x000fe2000f8e33ff */
[----:B------:R-:W-:Y:S06]  /*01c0*/  BRA `(.L_x_2) ;  /* 0x00000000000c7947 */ /* 0x000fec0003800000 */
.L_x_1:
[----:B------:R-:W-:-:S07]  /*01d0*/  MOV R2, 0x1f0 ;  /* 0x000001f000027802 */ /* 0x000fce0000000f00 */
[----:B------:R-:W-:Y:S05]  /*01e0*/  CALL.REL.NOINC `($__internal_0_$__cuda_sm20_rem_u64) ;  /* 0x0000000000787944 */ /* 0x000fea0003c00000 */
[----:B------:R-:W-:-:S07]  /*01f0*/  IMAD.MOV.U32 R5, RZ, RZ, R6 ;  /* 0x000000ffff057224 */ /* 0x000fce00078e0006 */
.L_x_2:
[----:B------:R-:W-:Y:S05]  /*0200*/  BSYNC.RECONVERGENT B0 ;  /* 0x0000000000007941 */ /* 0x000fea0003800200 */
.L_x_0:
[----:B------:R-:W0:Y:S01]  /*0210*/  LDCU.64 UR6, c[0x0][0x388] ;  /* 0x00007100ff0677ac */ /* 0x000e220008000a00 */
[----:B------:R-:W-:Y:S01]  /*0220*/  SHF.R.S32.HI R2, RZ, 0x1f, R5 ;  /* 0x0000001fff027819 */ /* 0x000fe20000011405 */
[----:B------:R-:W-:Y:S01]  /*0230*/  BSSY.RECONVERGENT B0, `(.L_x_3) ;  /* 0x000000e000007945 */ /* 0x000fe20003800200 */
[----:B0-----:R-:W-:-:S04]  /*0240*/  ISETP.GE.U32.AND P0, PT, R5, UR6, PT ;  /* 0x0000000605007c0c */ /* 0x001fc8000bf06070 */
[----:B------:R-:W-:-:S13]  /*0250*/  ISETP.GE.U32.AND.EX P0, PT, R2, UR7, PT, P0 ;  /* 0x0000000702007c0c */ /* 0x000fda000bf06100 */
[----:B------:R-:W0:Y:S02]  /*0260*/  @!P0 LDC R6, c[0x0][0x390] ;  /* 0x0000e400ff068b82 */ /* 0x000e240000000800 */
[----:B0-----:R-:W-:Y:S01]  /*0270*/  @!P0 IADD3 R6, PT, PT, R5, -UR6, R6 ;  /* 0x8000000605068c10 */ /* 0x001fe2000fffe006 */
[----:B------:R-:W-:Y:S06]  /*0280*/  @!P0 BRA `(.L_x_4) ;  /* 0x0000000000208947 */ /* 0x000fec0003800000 */
[----:B------:R-:W0:Y:S01]  /*0290*/  LDC.64 R6, c[0x0][0x390] ;  /* 0x0000e400ff067b82 */ /* 0x000e220000000a00 */
[----:B------:R-:W1:Y:S01]  /*02a0*/  LDCU UR4, c[0x0][0x398] ;  /* 0x00007300ff0477ac */ /* 0x000e620008000800 */
[----:B------:R-:W-:-:S04]  /*02b0*/  ISETP.NE.U32.AND P0, PT, R5, UR6, PT ;  /* 0x0000000605007c0c */ /* 0x000fc8000bf05070 */
[C---:B------:R-:W-:Y:S02]  /*02c0*/  ISETP.NE.AND.EX P0, PT, R2.reuse, UR7, PT, P0 ;  /* 0x0000000702007c0c */ /* 0x040fe4000bf05300 */
[C---:B0-----:R-:W-:Y:S02]  /*02d0*/  ISETP.NE.U32.AND P1, PT, R5.reuse, R6, PT ;  /* 0x000000060500720c */ /* 0x041fe40003f25070 */
[----:B-1----:R-:W-:Y:S02]  /*02e0*/  IADD3 R5, PT, PT, -R5, UR4, RZ ;  /* 0x0000000405057c10 */ /* 0x002fe4000fffe1ff */
[----:B------:R-:W-:-:S07]  /*02f0*/  ISETP.NE.AND.EX P1, PT, R2, R7, PT, P1 ;  /* 0x000000070200720c */ /* 0x000fce0003f25310 */
[----:B------:R-:W-:-:S07]  /*0300*/  @P0 SEL R6, R5, R6, P1 ;  /* 0x0000000605060207 */ /* 0x000fce0000800000 */
.L_x_4:
[----:B------:R-:W-:Y:S05]  /*0310*/  BSYNC.RECONVERGENT B0 ;  /* 0x0000000000007941 */ /* 0x000fea0003800200 */
.L_x_3:
[----:B------:R-:W0:Y:S01]  /*0320*/  LDCU.64 UR8, c[0x0][0x380] ;  /* 0x00007000ff0877ac */ /* 0x000e220008000a00 */
[----:B------:R-:W-:Y:S01]  /*0330*/  IMAD.HI R2, R0, 0x66666667, RZ ;  /* 0x6666666700027827 */ /* 0x000fe200078e02ff */
[----:B------:R-:W1:Y:S04]  /*0340*/  LDCU.64 UR4, c[0x0][0x358] ;  /* 0x00006b00ff0477ac */ /* 0x000e680008000a00 */
[----:B------:R-:W-:-:S04]  /*0350*/  SHF.R.U32.HI R5, RZ, 0x1f, R2 ;  /* 0x0000001fff057819 */ /* 0x000fc80000011602 */
[----:B------:R-:W-:-:S05]  /*0360*/  LEA.HI.SX32 R5, R2, R5, 0x1e ;  /* 0x0000000502057211 */ /* 0x000fca00078ff2ff */
[----:B------:R-:W-:Y:S01]  /*0370*/  IMAD R5, R5, -0xa, R0 ;  /* 0xfffffff605057824 */ /* 0x000fe200078e0200 */
[----:B0-----:R-:W-:-:S03]  /*0380*/  LEA R2, P0, R0, UR8, 0x2 ;  /* 0x0000000800027c11 */ /* 0x001fc6000f8010ff */
[----:B------:R-:W-:Y:S01]  /*0390*/  IMAD R5, R5, R6, R6 ;  /* 0x0000000605057224 */ /* 0x000fe200078e0206 */
[----:B------:R-:W-:-:S05]  /*03a0*/  LEA.HI.X R3, R0, UR9, R3, 0x2, P0 ;  /* 0x0000000900037c11 */ /* 0x000fca00080f1403 */
[----:B-1----:R-:W-:Y:S01]  /*03b0*/  STG.E desc[UR4][R2.64], R5 ;  /* 0x0000000502007986 */ /* 0x002fe2000c101904 */
[----:B------:R-:W-:Y:S05]  /*03c0*/  EXIT ;  /* 0x000000000000794d */ /* 0x000fea0003800000 */
        .weak           $__internal_0_$__cuda_sm20_rem_u64
        .type           $__internal_0_$__cuda_sm20_rem_u64,@function
        .size           $__internal_0_$__cuda_sm20_rem_u64,(.L_x_6 - $__internal_0_$__cuda_sm20_rem_u64)
$__internal_0_$__cuda_sm20_rem_u64:
[----:B------:R-:W0:Y:S01]  /*03d0*/  LDCU.64 UR4, c[0x0][0x398] ;  /* 0x00007300ff0477ac */ /* 0x000e220008000a00 */
[----:B------:R-:W1:Y:S01]  /*03e0*/  LDC.64 R4, c[0x0][0x398] ;  /* 0x0000e600ff047b82 */ /* 0x000e620000000a00 */
[----:B0-----:R-:W0:Y:S08]  /*03f0*/  I2F.U64.RP R10, UR4 ;  /* 0x00000004000a7d12 */ /* 0x001e300008309000 */
[----:B0-----:R-:W0:Y:S02]  /*0400*/  MUFU.RCP R10, R10 ;  /* 0x0000000a000a7308 */ /* 0x001e240000001000 */
[----:B0-----:R-:W-:-:S06]  /*0410*/  VIADD R6, R10, 0x1ffffffe ;  /* 0x1ffffffe0a067836 */ /* 0x001fcc0000000000 */
[----:B------:R-:W1:Y:S02]  /*0420*/  F2I.U64.TRUNC R6, R6 ;  /* 0x0000000600067311 */ /* 0x000e64000020d800 */
[----:B-1----:R-:W-:-:S04]  /*0430*/  IMAD.WIDE.U32 R8, R6, R4, RZ ;  /* 0x0000000406087225 */ /* 0x002fc800078e00ff */
[----:B------:R-:W-:Y:S01]  /*0440*/  IMAD R9, R6, R5, R9 ;  /* 0x0000000506097224 */ /* 0x000fe200078e0209 */
[----:B------:R-:W-:-:S03]  /*0450*/  IADD3 R11, P0, PT, RZ, -R8, RZ ;  /* 0x80000008ff0b7210 */ /* 0x000fc60007f1e0ff */
[----:B------:R-:W-:Y:S02]  /*0460*/  IMAD R9, R7, R4, R9 ;  /* 0x0000000407097224 */ /* 0x000fe400078e0209 */
[----:B------:R-:W-:-:S03]  /*0470*/  IMAD.HI.U32 R8, R6, R11, RZ ;  /* 0x0000000b06087227 */ /* 0x000fc600078e00ff */
[----:B------:R-:W-:Y:S01]  /*0480*/  IADD3.X R13, PT, PT, RZ, ~R9, RZ, P0, !PT ;  /* 0x80000009ff0d7210 */ /* 0x000fe200007fe4ff */
[----:B------:R-:W-:-:S04]  /*0490*/  IMAD.MOV.U32 R9, RZ, RZ, R6 ;  /* 0x000000ffff097224 */ /* 0x000fc800078e0006 */
[----:B------:R-:W-:-:S04]  /*04a0*/  IMAD.WIDE.U32 R8, P0, R6, R13, R8 ;  /* 0x0000000d06087225 */ /* 0x000fc80007800008 */
[C---:B------:R-:W-:Y:S02]  /*04b0*/  IMAD R15, R7.reuse, R13, RZ ;  /* 0x0000000d070f7224 */ /* 0x040fe400078e02ff */
[----:B------:R-:W-:-:S04]  /*04c0*/  IMAD.HI.U32 R8, P1, R7, R11, R8 ;  /* 0x0000000b07087227 */ /* 0x000fc80007820008 */
[----:B------:R-:W-:Y:S01]  /*04d0*/  IMAD.HI.U32 R13, R7, R13, RZ ;  /* 0x0000000d070d7227 */ /* 0x000fe200078e00ff */
[----:B------:R-:W-:-:S03]  /*04e0*/  IADD3 R9, P2, PT, R15, R8, RZ ;  /* 0x000000080f097210 */ /* 0x000fc60007f5e0ff */
[----:B------:R-:W-:Y:S02]  /*04f0*/  IMAD.X R8, R13, 0x1, R7, P0 ;  /* 0x000000010d087824 */ /* 0x000fe400000e0607 */
[----:B------:R-:W-:-:S03]  /*0500*/  IMAD.WIDE.U32 R6, R9, R4, RZ ;  /* 0x0000000409067225 */ /* 0x000fc600078e00ff */
[----:B------:R-:W-:Y:S01]  /*0510*/  IADD3.X R11, PT, PT, RZ, RZ, R8, P2, P1 ;  /* 0x000000ffff0b7210 */ /* 0x000fe200017e2408 */
[----:B------:R-:W-:Y:S01]  /*0520*/  IMAD R7, R9, R5, R7 ;  /* 0x0000000509077224 */ /* 0x000fe200078e0207 */
[----:B------:R-:W-:-:S03]  /*0530*/  IADD3 R13, P0, PT, RZ, -R6, RZ ;  /* 0x80000006ff0d7210 */ /* 0x000fc60007f1e0ff */
[----:B------:R-:W-:Y:S02]  /*0540*/  IMAD R7, R11, R4, R7 ;  /* 0x000000040b077224 */ /* 0x000fe400078e0207 */
[----:B------:R-:W-:-:S03]  /*0550*/  IMAD.HI.U32 R8, R9, R13, RZ ;  /* 0x0000000d09087227 */ /* 0x000fc600078e00ff */
[----:B------:R-:W-:Y:S01]  /*0560*/  IADD3.X R6, PT, PT, RZ, ~R7, RZ, P0, !PT ;  /* 0x80000007ff067210 */ /* 0x000fe200007fe4ff */
[----:B------:R-:W-:-:S04]  /*0570*/  IMAD.MOV.U32 R7, RZ, RZ, RZ ;  /* 0x000000ffff077224 */ /* 0x000fc800078e00ff */
[----:B------:R-:W-:-:S04]  /*0580*/  IMAD.WIDE.U32 R8, P0, R9, R6, R8 ;  /* 0x0000000609087225 */ /* 0x000fc80007800008 */
[C---:B------:R-:W-:Y:S02]  /*0590*/  IMAD R10, R11.reuse, R6, RZ ;  /* 0x000000060b0a7224 */ /* 0x040fe400078e02ff */
[----:B------:R-:W-:-:S04]  /*05a0*/  IMAD.HI.U32 R9, P1, R11, R13, R8 ;  /* 0x0000000d0b097227 */ /* 0x000fc80007820008 */
[----:B------:R-:W-:Y:S01]  /*05b0*/  IMAD.HI.U32 R6, R11, R6, RZ ;  /* 0x000000060b067227 */ /* 0x000fe200078e00ff */
[----:B------:R-:W-:-:S03]  /*05c0*/  IADD3 R9, P2, PT, R10, R9, RZ ;  /* 0x000000090a097210 */ /* 0x000fc60007f5e0ff */
[----:B------:R-:W-:Y:S02]  /*05d0*/  IMAD.X R11, R6, 0x1, R11, P0 ;  /* 0x00000001060b7824 */ /* 0x000fe400000e060b */
[----:B------:R-:W-:-:S03]  /*05e0*/  IMAD.HI.U32 R6, R9, R0, RZ ;  /* 0x0000000009067227 */ /* 0x000fc600078e00ff */
[----:B------:R-:W-:Y:S01]  /*05f0*/  IADD3.X R11, PT, PT, RZ, RZ, R11, P2, P1 ;  /* 0x000000ffff0b7210 */ /* 0x000fe200017e240b */
[----:B------:R-:W-:-:S04]  /*0600*/  IMAD.WIDE.U32 R6, R9, R3, R6 ;  /* 0x0000000309067225 */ /* 0x000fc800078e0006 */
[C---:B------:R-:W-:Y:S02]  /*0610*/  IMAD R9, R11.reuse, R3, RZ ;  /* 0x000000030b097224 */ /* 0x040fe400078e02ff */
[----:B------:R-:W-:-:S04]  /*0620*/  IMAD.HI.U32 R6, P0, R11, R0, R6 ;  /* 0x000000000b067227 */ /* 0x000fc80007800006 */
[----:B------:R-:W-:Y:S01]  /*0630*/  IMAD.HI.U32 R8, R11, R3, RZ ;  /* 0x000000030b087227 */ /* 0x000fe200078e00ff */
[----:B------:R-:W-:-:S04]  /*0640*/  IADD3 R9, P1, PT, R9, R6, RZ ;  /* 0x0000000609097210 */ /* 0x000fc80007f3e0ff */
[----:B------:R-:W-:Y:S01]  /*0650*/  IADD3.X R8, PT, PT, R8, RZ, RZ, P0, !PT ;  /* 0x000000ff08087210 */ /* 0x000fe200007fe4ff */
[----:B------:R-:W-:-:S04]  /*0660*/  IMAD.WIDE.U32 R6, R9, R4, RZ ;  /* 0x0000000409067225 */ /* 0x000fc800078e00ff */
[----:B------:R-:W-:Y:S01]  /*0670*/  IMAD.X R11, RZ, RZ, R8, P1 ;  /* 0x000000ffff0b7224 */ /* 0x000fe200008e0608 */
[----:B------:R-:W-:Y:S01]  /*0680*/  IADD3 R13, P1, PT, -R6, R0, RZ ;  /* 0x00000000060d7210 */ /* 0x000fe20007f3e1ff */
[----:B------:R-:W-:-:S03]  /*0690*/  IMAD R9, R9, R5, R7 ;  /* 0x0000000509097224 */ /* 0x000fc600078e0207 */
[-C--:B------:R-:W-:Y:S01]  /*06a0*/  ISETP.GE.U32.AND P0, PT, R13, R4.reuse, PT ;  /* 0x000000040d00720c */ /* 0x080fe20003f06070 */
[----:B------:R-:W-:-:S04]  /*06b0*/  IMAD R6, R11, R4, R9 ;  /* 0x000000040b067224 */ /* 0x000fc800078e0209 */
[----:B------:R-:W-:Y:S01]  /*06c0*/  IMAD.X R6, R3, 0x1, ~R6, P1 ;  /* 0x0000000103067824 */ /* 0x000fe200008e0e06 */
[----:B------:R-:W-:-:S04]  /*06d0*/  IADD3 R7, P1, PT, R13, -R4, RZ ;  /* 0x800000040d077210 */ /* 0x000fc80007f3e0ff */
[CC--:B------:R-:W-:Y:S02]  /*06e0*/  ISETP.GE.U32.AND.EX P0, PT, R6.reuse, R5.reuse, PT, P0 ;  /* 0x000000050600720c */ /* 0x0c0fe40003f06100 */
[----:B------:R-:W-:Y:S02]  /*06f0*/  IADD3.X R8, PT, PT, R6, ~R5, RZ, P1, !PT ;  /* 0x8000000506087210 */ /* 0x000fe40000ffe4ff */
[----:B------:R-:W-:Y:S02]  /*0700*/  SEL R7, R7, R13, P0 ;  /* 0x0000000d07077207 */ /* 0x000fe40000000000 */
[----:B------:R-:W-:Y:S02]  /*0710*/  SEL R8, R8, R6, P0 ;  /* 0x0000000608087207 */ /* 0x000fe40000000000 */
[C---:B------:R-:W-:Y:S01]  /*0720*/  ISETP.GE.U32.AND P0, PT, R7.reuse, R4, PT ;  /* 0x000000040700720c */ /* 0x040fe20003f06070 */
[----:B------:R-:W-:Y:S01]  /*0730*/  IMAD.IADD R6, R7, 0x1, -R4 ;  /* 0x0000000107067824 */ /* 0x000fe200078e0a04 */
[----:B------:R-:W-:Y:S01]  /*0740*/  ISETP.NE.U32.AND P1, PT, R4, RZ, PT ;  /* 0x000000ff0400720c */ /* 0x000fe20003f25070 */
[----:B------:R-:W-:Y:S01]  /*0750*/  IMAD.MOV.U32 R4, RZ, RZ, R2 ;  /* 0x000000ffff047224 */ /* 0x000fe200078e0002 */
[----:B------:R-:W-:-:S02]  /*0760*/  ISETP.GE.U32.AND.EX P0, PT, R8, R5, PT, P0 ;  /* 0x000000050800720c */ /* 0x000fc40003f06100 */
[----:B------:R-:W-:Y:S02]  /*0770*/  ISETP.NE.AND.EX P1, PT, R5, RZ, PT, P1 ;  /* 0x000000ff0500720c */ /* 0x000fe40003f25310 */
[----:B------:R-:W-:Y:S02]  /*0780*/  MOV R5, 0x0 ;  /* 0x0000000000057802 */ /* 0x000fe40000000f00 */
[----:B------:R-:W-:-:S04]  /*0790*/  SEL R6, R6, R7, P0 ;  /* 0x0000000706067207 */ /* 0x000fc80000000000 */
[----:B------:R-:W-:Y:S01]  /*07a0*/  SEL R6, R6, 0xffffffff, P1 ;  /* 0xffffffff06067807 */ /* 0x000fe20000800000 */
[----:B------:R-:W-:Y:S06]  /*07b0*/  RET.REL.NODEC R4 `(_Z13calculateWorkPiyyy) ;  /* 0xfffffff804107950 */ /* 0x000fec0003c3ffff */
.L_x_5:
[----:B------:R-:W-:-:S00]  /*07c0*/  BRA `(.L_x_5) ;  /* 0xfffffffc00fc7947 */ /* 0x000fc0000383ffff */
[----:B------:R-:W-:-:S00]  /*07d0*/  NOP ;  /* 0x0000000000007918 */ /* 0x000fc00000000000 */
        /* <DEDUP_REMOVED lines=10> */
.L_x_6:


//--------------------- .nv.shared.reserved.0     --------------------------
	.section	.nv.shared.reserved.0,"aw",@nobits
	.weak		__nv_reservedSMEM_offset_0_alias
	.size		__nv_reservedSMEM_offset_0_alias, 0, 64
	.other		__nv_reservedSMEM_offset_0_alias,@"STO_CUDA_RESERVED_SHARED STV_DEFAULT"
__nv_reservedSMEM_offset_0_alias:
	.zero		0
	.zero		64


//--------------------- .nv.constant0._Z13calculateWorkPiyyy --------------------------
	.section	.nv.constant0._Z13calculateWorkPiyyy,"a",@progbits
	.sectionflags	@""
	.align	4
.nv.constant0._Z13calculateWorkPiyyy:
	.zero		928


//--------------------- SYMBOLS --------------------------

	.type		.nv.reservedSmem.offset0,@object
	.size		.nv.reservedSmem.offset0,0x4
